//
// Generated by NVIDIA NVVM Compiler
//
// Compiler Build ID: CL-36424714
// Cuda compilation tools, release 13.0, V13.0.88
// Based on NVVM 20.0.0
//

.version 9.0
.target sm_100
.address_size 64

	// .globl	_Z14matrixMultiplyPfS_S_

.visible .entry _Z14matrixMultiplyPfS_S_(
	.param .u64 .ptr .align 1 _Z14matrixMultiplyPfS_S__param_0,
	.param .u64 .ptr .align 1 _Z14matrixMultiplyPfS_S__param_1,
	.param .u64 .ptr .align 1 _Z14matrixMultiplyPfS_S__param_2
)
{
	.reg .b32 	%r<11>;
	.reg .b32 	%f<97>;
	.reg .b64 	%rd<13>;

	ld.param.u64 	%rd1, [_Z14matrixMultiplyPfS_S__param_0];
	ld.param.u64 	%rd2, [_Z14matrixMultiplyPfS_S__param_1];
	ld.param.u64 	%rd3, [_Z14matrixMultiplyPfS_S__param_2];
	mov.u32 	%r1, %ctaid.y;
	mov.u32 	%r2, %ntid.y;
	mov.u32 	%r3, %tid.y;
	mad.lo.s32 	%r4, %r1, %r2, %r3;
	mov.u32 	%r5, %ctaid.x;
	mov.u32 	%r6, %ntid.x;
	mov.u32 	%r7, %tid.x;
	mad.lo.s32 	%r8, %r5, %r6, %r7;
	shl.b32 	%r9, %r4, 5;
	cvta.to.global.u64 	%rd4, %rd1;
	cvta.to.global.u64 	%rd5, %rd2;
	mul.wide.u32 	%rd6, %r9, 4;
	add.s64 	%rd7, %rd4, %rd6;
	ld.global.f32 	%f1, [%rd7];
	mul.wide.s32 	%rd8, %r8, 4;
	add.s64 	%rd9, %rd5, %rd8;
	ld.global.f32 	%f2, [%rd9];
	fma.rn.f32 	%f3, %f1, %f2, 0f00000000;
	ld.global.f32 	%f4, [%rd7+4];
	ld.global.f32 	%f5, [%rd9+128];
	fma.rn.f32 	%f6, %f4, %f5, %f3;
	ld.global.f32 	%f7, [%rd7+8];
	ld.global.f32 	%f8, [%rd9+256];
	fma.rn.f32 	%f9, %f7, %f8, %f6;
	ld.global.f32 	%f10, [%rd7+12];
	ld.global.f32 	%f11, [%rd9+384];
	fma.rn.f32 	%f12, %f10, %f11, %f9;
	ld.global.f32 	%f13, [%rd7+16];
	ld.global.f32 	%f14, [%rd9+512];
	fma.rn.f32 	%f15, %f13, %f14, %f12;
	ld.global.f32 	%f16, [%rd7+20];
	ld.global.f32 	%f17, [%rd9+640];
	fma.rn.f32 	%f18, %f16, %f17, %f15;
	ld.global.f32 	%f19, [%rd7+24];
	ld.global.f32 	%f20, [%rd9+768];
	fma.rn.f32 	%f21, %f19, %f20, %f18;
	ld.global.f32 	%f22, [%rd7+28];
	ld.global.f32 	%f23, [%rd9+896];
	fma.rn.f32 	%f24, %f22, %f23, %f21;
	ld.global.f32 	%f25, [%rd7+32];
	ld.global.f32 	%f26, [%rd9+1024];
	fma.rn.f32 	%f27, %f25, %f26, %f24;
	ld.global.f32 	%f28, [%rd7+36];
	ld.global.f32 	%f29, [%rd9+1152];
	fma.rn.f32 	%f30, %f28, %f29, %f27;
	ld.global.f32 	%f31, [%rd7+40];
	ld.global.f32 	%f32, [%rd9+1280];
	fma.rn.f32 	%f33, %f31, %f32, %f30;
	ld.global.f32 	%f34, [%rd7+44];
	ld.global.f32 	%f35, [%rd9+1408];
	fma.rn.f32 	%f36, %f34, %f35, %f33;
	ld.global.f32 	%f37, [%rd7+48];
	ld.global.f32 	%f38, [%rd9+1536];
	fma.rn.f32 	%f39, %f37, %f38, %f36;
	ld.global.f32 	%f40, [%rd7+52];
	ld.global.f32 	%f41, [%rd9+1664];
	fma.rn.f32 	%f42, %f40, %f41, %f39;
	ld.global.f32 	%f43, [%rd7+56];
	ld.global.f32 	%f44, [%rd9+1792];
	fma.rn.f32 	%f45, %f43, %f44, %f42;
	ld.global.f32 	%f46, [%rd7+60];
	ld.global.f32 	%f47, [%rd9+1920];
	fma.rn.f32 	%f48, %f46, %f47, %f45;
	ld.global.f32 	%f49, [%rd7+64];
	ld.global.f32 	%f50, [%rd9+2048];
	fma.rn.f32 	%f51, %f49, %f50, %f48;
	ld.global.f32 	%f52, [%rd7+68];
	ld.global.f32 	%f53, [%rd9+2176];
	fma.rn.f32 	%f54, %f52, %f53, %f51;
	ld.global.f32 	%f55, [%rd7+72];
	ld.global.f32 	%f56, [%rd9+2304];
	fma.rn.f32 	%f57, %f55, %f56, %f54;
	ld.global.f32 	%f58, [%rd7+76];
	ld.global.f32 	%f59, [%rd9+2432];
	fma.rn.f32 	%f60, %f58, %f59, %f57;
	ld.global.f32 	%f61, [%rd7+80];
	ld.global.f32 	%f62, [%rd9+2560];
	fma.rn.f32 	%f63, %f61, %f62, %f60;
	ld.global.f32 	%f64, [%rd7+84];
	ld.global.f32 	%f65, [%rd9+2688];
	fma.rn.f32 	%f66, %f64, %f65, %f63;
	ld.global.f32 	%f67, [%rd7+88];
	ld.global.f32 	%f68, [%rd9+2816];
	fma.rn.f32 	%f69, %f67, %f68, %f66;
	ld.global.f32 	%f70, [%rd7+92];
	ld.global.f32 	%f71, [%rd9+2944];
	fma.rn.f32 	%f72, %f70, %f71, %f69;
	ld.global.f32 	%f73, [%rd7+96];
	ld.global.f32 	%f74, [%rd9+3072];
	fma.rn.f32 	%f75, %f73, %f74, %f72;
	ld.global.f32 	%f76, [%rd7+100];
	ld.global.f32 	%f77, [%rd9+3200];
	fma.rn.f32 	%f78, %f76, %f77, %f75;
	ld.global.f32 	%f79, [%rd7+104];
	ld.global.f32 	%f80, [%rd9+3328];
	fma.rn.f32 	%f81, %f79, %f80, %f78;
	ld.global.f32 	%f82, [%rd7+108];
	ld.global.f32 	%f83, [%rd9+3456];
	fma.rn.f32 	%f84, %f82, %f83, %f81;
	ld.global.f32 	%f85, [%rd7+112];
	ld.global.f32 	%f86, [%rd9+3584];
	fma.rn.f32 	%f87, %f85, %f86, %f84;
	ld.global.f32 	%f88, [%rd7+116];
	ld.global.f32 	%f89, [%rd9+3712];
	fma.rn.f32 	%f90, %f88, %f89, %f87;
	ld.global.f32 	%f91, [%rd7+120];
	ld.global.f32 	%f92, [%rd9+3840];
	fma.rn.f32 	%f93, %f91, %f92, %f90;
	ld.global.f32 	%f94, [%rd7+124];
	ld.global.f32 	%f95, [%rd9+3968];
	fma.rn.f32 	%f96, %f94, %f95, %f93;
	cvta.to.global.u64 	%rd10, %rd3;
	add.s32 	%r10, %r9, %r8;
	mul.wide.s32 	%rd11, %r10, 4;
	add.s64 	%rd12, %rd10, %rd11;
	st.global.f32 	[%rd12], %f96;
	ret;

}


// ===== COMPILED SASS (sm_100) =====

	.target	sm_100

	.elftype	@"ET_EXEC"


//--------------------- .note.nv.tkinfo           --------------------------
	.section	.note.nv.tkinfo,"",@"SHT_NOTE"
	.sectionflags	@"SHF_NOTE_NV_TKINFO"
	.tkinfo
        /*0018*/ 	.word	0x00000002
        /*0030*/ 	.string	""
        /*0030*/ 	.string	"ptxas"
        /*0030*/ 	.string	"Cuda compilation tools, release 13.0, V13.0.88"
        /*0030*/ 	.string	"Build cuda_13.0.r13.0/compiler.36424714_0"
        /*0030*/ 	.string	"-arch sm_100 -m 64 "



//--------------------- .note.nv.cuinfo           --------------------------
	.section	.note.nv.cuinfo,"",@"SHT_NOTE"
	.sectionflags	@"SHF_NOTE_NV_CUINFO"
        /*0018*/ 	.short	0x0002
        /*001a*/ 	.short	0x0064
        /*001c*/ 	.short	0x0082
	.zero		2


//--------------------- .nv.info                  --------------------------
	.section	.nv.info,"",@"SHT_CUDA_INFO"
	.align	4


	//----- nvinfo : EIATTR_REGCOUNT
	.align		4
        /*0000*/ 	.byte	0x04, 0x2f
        /*0002*/ 	.short	(.L_1 - .L_0)
	.align		4
.L_0:
        /*0004*/ 	.word	index@(_Z14matrixMultiplyPfS_S_)
        /*0008*/ 	.word	0x00000020


	//----- nvinfo : EIATTR_FRAME_SIZE
	.align		4
.L_1:
        /*000c*/ 	.byte	0x04, 0x11
        /*000e*/ 	.short	(.L_3 - .L_2)
	.align		4
.L_2:
        /*0010*/ 	.word	index@(_Z14matrixMultiplyPfS_S_)
        /*0014*/ 	.word	0x00000000


	//----- nvinfo : EIATTR_MIN_STACK_SIZE
	.align		4
.L_3:
        /*0018*/ 	.byte	0x04, 0x12
        /*001a*/ 	.short	(.L_5 - .L_4)
	.align		4
.L_4:
        /*001c*/ 	.word	index@(_Z14matrixMultiplyPfS_S_)
        /*0020*/ 	.word	0x00000000
.L_5:


//--------------------- .nv.compat                --------------------------
	.section	.nv.compat,"",@"SHT_CUDA_COMPAT_INFO"
	.align	4
        /*0000*/ 	.byte	0x02, 0x09, 0x00, 0x00, 0x02, 0x02, 0x01, 0x00, 0x02, 0x05, 0x05, 0x00, 0x03, 0x07, 0x01, 0x01
        /*0010*/ 	.byte	0x02, 0x03, 0x00, 0x00, 0x02, 0x06, 0x01, 0x00, 0x04, 0x0b, 0x08, 0x00, 0x09, 0x00, 0x00, 0x00
        /*0020*/ 	.byte	0x00, 0x00, 0x00, 0x00


//--------------------- .nv.info._Z14matrixMultiplyPfS_S_ --------------------------
	.section	.nv.info._Z14matrixMultiplyPfS_S_,"",@"SHT_CUDA_INFO"
	.sectionflags	@""
	.align	4


	//----- nvinfo : EIATTR_CUDA_API_VERSION
	.align		4
        /*0000*/ 	.byte	0x04, 0x37
        /*0002*/ 	.short	(.L_7 - .L_6)
.L_6:
        /*0004*/ 	.word	0x00000082


	//----- nvinfo : EIATTR_KPARAM_INFO
	.align		4
.L_7:
        /*0008*/ 	.byte	0x04, 0x17
        /*000a*/ 	.short	(.L_9 - .L_8)
.L_8:
        /*000c*/ 	.word	0x00000000
        /*0010*/ 	.short	0x0002
        /*0012*/ 	.short	0x0010
        /*0014*/ 	.byte	0x00, 0xf5, 0x21, 0x00


	//----- nvinfo : EIATTR_KPARAM_INFO
	.align		4
.L_9:
        /*0018*/ 	.byte	0x04, 0x17
        /*001a*/ 	.short	(.L_11 - .L_10)
.L_10:
        /*001c*/ 	.word	0x00000000
        /*0020*/ 	.short	0x0001
        /*0022*/ 	.short	0x0008
        /*0024*/ 	.byte	0x00, 0xf5, 0x21, 0x00


	//----- nvinfo : EIATTR_KPARAM_INFO
	.align		4
.L_11:
        /*0028*/ 	.byte	0x04, 0x17
        /*002a*/ 	.short	(.L_13 - .L_12)
.L_12:
        /*002c*/ 	.word	0x00000000
        /*0030*/ 	.short	0x0000
        /*0032*/ 	.short	0x0000
        /*0034*/ 	.byte	0x00, 0xf5, 0x21, 0x00


	//----- nvinfo : EIATTR_SPARSE_MMA_MASK
	.align		4
.L_13:
        /*0038*/ 	.byte	0x03, 0x50
        /*003a*/ 	.short	0x0000


	//----- nvinfo : EIATTR_MAXREG_COUNT
	.align		4
        /*003c*/ 	.byte	0x03, 0x1b
        /*003e*/ 	.short	0x00ff


	//----- nvinfo : EIATTR_MERCURY_ISA_VERSION
	.align		4
        /*0040*/ 	.byte	0x03, 0x5f
        /*0042*/ 	.short	0x0101


	//----- nvinfo : EIATTR_VRC_CTA_INIT_COUNT
	.align		4
        /*0044*/ 	.byte	0x02, 0x4a
	.zero		1
	.zero		1


	//----- nvinfo : EIATTR_EXIT_INSTR_OFFSETS
	.align		4
        /*0048*/ 	.byte	0x04, 0x1c
        /*004a*/ 	.short	(.L_15 - .L_14)


	//   ....[0]....
.L_14:
        /*004c*/ 	.word	0x00000730


	//----- nvinfo : EIATTR_CBANK_PARAM_SIZE
	.align		4
.L_15:
        /*0050*/ 	.byte	0x03, 0x19
        /*0052*/ 	.short	0x0018


	//----- nvinfo : EIATTR_PARAM_CBANK
	.align		4
        /*0054*/ 	.byte	0x04, 0x0a
        /*0056*/ 	.short	(.L_17 - .L_16)
	.align		4
.L_16:
        /*0058*/ 	.word	index@(.nv.constant0._Z14matrixMultiplyPfS_S_)
        /*005c*/ 	.short	0x0380
        /*005e*/ 	.short	0x0018


	//----- nvinfo : EIATTR_SW_WAR
	.align		4
.L_17:
        /*0060*/ 	.byte	0x04, 0x36
        /*0062*/ 	.short	(.L_19 - .L_18)
.L_18:
        /*0064*/ 	.word	0x00000008
.L_19:


//--------------------- .nv.callgraph             --------------------------
	.section	.nv.callgraph,"",@"SHT_CUDA_CALLGRAPH"
	.align	4
	.sectionentsize	8
	.align		4
        /*0000*/ 	.word	0x00000000
	.align		4
        /*0004*/ 	.word	0xffffffff
	.align		4
        /*0008*/ 	.word	0x00000000
	.align		4
        /*000c*/ 	.word	0xfffffffe
	.align		4
        /*0010*/ 	.word	0x00000000
	.align		4
        /*0014*/ 	.word	0xfffffffd
	.align		4
        /*0018*/ 	.word	0x00000000
	.align		4
        /*001c*/ 	.word	0xfffffffc


//--------------------- .text._Z14matrixMultiplyPfS_S_ --------------------------
	.section	.text._Z14matrixMultiplyPfS_S_,"ax",@progbits
	.align	128
        .global         _Z14matrixMultiplyPfS_S_
        .type           _Z14matrixMultiplyPfS_S_,@function
        .size           _Z14matrixMultiplyPfS_S_,(.L_x_1 - _Z14matrixMultiplyPfS_S_)
        .other          _Z14matrixMultiplyPfS_S_,@"STO_CUDA_ENTRY STV_DEFAULT"
_Z14matrixMultiplyPfS_S_:
.text._Z14matrixMultiplyPfS_S_:
[----:B------:R-:W-:Y:S01]  /*0000*/  LDC R1, c[0x0][0x37c] ;  /* 0x0000df00ff017b82 */ /* 0x000fe20000000800 */
[----:B------:R-:W0:Y:S07]  /*0010*/  S2R R7, SR_TID.Y ;  /* 0x0000000000077919 */ /* 0x000e2e0000002200 */
[----:B------:R-:W0:Y:S01]  /*0020*/  S2UR UR6, SR_CTAID.Y ;  /* 0x00000000000679c3 */ /* 0x000e220000002600 */
[----:B------:R-:W1:Y:S01]  /*0030*/  LDCU.64 UR4, c[0x0][0x358] ;  /* 0x00006b00ff0477ac */ /* 0x000e620008000a00 */
[----:B------:R-:W2:Y:S06]  /*0040*/  S2R R9, SR_TID.X ;  /* 0x0000000000097919 */ /* 0x000eac0000002100 */
[----:B------:R-:W0:Y:S08]  /*0050*/  LDC R6, c[0x0][0x364] ;  /* 0x0000d900ff067b82 */ /* 0x000e300000000800 */
[----:B------:R-:W2:Y:S08]  /*0060*/  S2UR UR7, SR_CTAID.X ;  /* 0x00000000000779c3 */ /* 0x000eb00000002500 */
[----:B------:R-:W2:Y:S08]  /*0070*/  LDC R0, c[0x0][0x360] ;  /* 0x0000d800ff007b82 */ /* 0x000eb00000000800 */
[----:B------:R-:W3:Y:S01]  /*0080*/  LDC.64 R2, c[0x0][0x380] ;  /* 0x0000e000ff027b82 */ /* 0x000ee20000000a00 */
[----:B0-----:R-:W-:-:S05]  /*0090*/  IMAD R6, R6, UR6, R7 ;  /* 0x0000000606067c24 */ /* 0x001fca000f8e0207 */
[----:B------:R-:W-:Y:S02]  /*00a0*/  SHF.L.U32 R6, R6, 0x5, RZ ;  /* 0x0000000506067819 */ /* 0x000fe400000006ff */
[----:B------:R-:W0:Y:S01]  /*00b0*/  LDC.64 R4, c[0x0][0x388] ;  /* 0x0000e200ff047b82 */ /* 0x000e220000000a00 */
[----:B--2---:R-:W-:Y:S02]  /*00c0*/  IMAD R7, R0, UR7, R9 ;  /* 0x0000000700077c24 */ /* 0x004fe4000f8e0209 */
[----:B---3--:R-:W-:-:S05]  /*00d0*/  IMAD.WIDE.U32 R2, R6, 0x4, R2 ;  /* 0x0000000406027825 */ /* 0x008fca00078e0002 */
[----:B-1----:R-:W2:Y:S01]  /*00e0*/  LDG.E R0, desc[UR4][R2.64] ;  /* 0x0000000402007981 */ /* 0x002ea2000c1e1900 */
[----:B0-----:R-:W-:-:S03]  /*00f0*/  IMAD.WIDE R4, R7, 0x4, R4 ;  /* 0x0000000407047825 */ /* 0x001fc600078e0204 */
[----:B------:R-:W3:Y:S04]  /*0100*/  LDG.E R17, desc[UR4][R2.64+0x4] ;  /* 0x0000040402117981 */ /* 0x000ee8000c1e1900 */
[----:B------:R-:W2:Y:S04]  /*0110*/  LDG.E R15, desc[UR4][R4.64] ;  /* 0x00000004040f7981 */ /* 0x000ea8000c1e1900 */
[----:B------:R-:W3:Y:S04]  /*0120*/  LDG.E R14, desc[UR4][R4.64+0x80] ;  /* 0x00008004040e7981 */ /* 0x000ee8000c1e1900 */
[----:B------:R-:W4:Y:S04]  /*0130*/  LDG.E R19, desc[UR4][R2.64+0x8] ;  /* 0x0000080402137981 */ /* 0x000f28000c1e1900 */
[----:B------:R-:W4:Y:S04]  /*0140*/  LDG.E R16, desc[UR4][R4.64+0x100] ;  /* 0x0001000404107981 */ /* 0x000f28000c1e1900 */
[----:B------:R-:W5:Y:S04]  /*0150*/  LDG.E R20, desc[UR4][R2.64+0xc] ;  /* 0x00000c0402147981 */ /* 0x000f68000c1e1900 */
        /* <DEDUP_REMOVED lines=14> */
[----:B------:R-:W5:Y:S01]  /*0240*/  LDG.E R29, desc[UR4][R4.64+0xf80] ;  /* 0x000f8004041d7981 */ /* 0x000f62000c1e1900 */
[----:B--2---:R-:W-:-:S03]  /*0250*/  FFMA R0, R0, R15, RZ ;  /* 0x0000000f00007223 */ /* 0x004fc600000000ff */
[----:B------:R-:W2:Y:S01]  /*0260*/  LDG.E R15, desc[UR4][R4.64+0x480] ;  /* 0x00048004040f7981 */ /* 0x000ea2000c1e1900 */
[----:B---3--:R-:W-:-:S03]  /*0270*/  FFMA R0, R17, R14, R0 ;  /* 0x0000000e11007223 */ /* 0x008fc60000000000 */
[----:B------:R-:W3:Y:S04]  /*0280*/  LDG.E R14, desc[UR4][R2.64+0x28] ;  /* 0x00002804020e7981 */ /* 0x000ee8000c1e1900 */
[----:B------:R-:W3:Y:S01]  /*0290*/  LDG.E R17, desc[UR4][R4.64+0x500] ;  /* 0x0005000404117981 */ /* 0x000ee2000c1e1900 */
[----:B----4-:R-:W-:-:S03]  /*02a0*/  FFMA R27, R19, R16, R0 ;  /* 0x00000010131b7223 */ /* 0x010fc60000000000 */
[----:B------:R-:W4:Y:S04]  /*02b0*/  LDG.E R16, desc[UR4][R2.64+0x2c] ;  /* 0x00002c0402107981 */ /* 0x000f28000c1e1900 */
[----:B------:R-:W4:Y:S01]  /*02c0*/  LDG.E R19, desc[UR4][R4.64+0x580] ;  /* 0x0005800404137981 */ /* 0x000f22000c1e1900 */
[----:B-----5:R-:W-:-:S03]  /*02d0*/  FFMA R27, R20, R23, R27 ;  /* 0x00000017141b7223 */ /* 0x020fc6000000001b */
[----:B------:R-:W5:Y:S04]  /*02e0*/  LDG.E R20, desc[UR4][R2.64+0x30] ;  /* 0x0000300402147981 */ /* 0x000f68000c1e1900 */
[----:B------:R-:W5:Y:S01]  /*02f0*/  LDG.E R23, desc[UR4][R4.64+0x600] ;  /* 0x0006000404177981 */ /* 0x000f62000c1e1900 */
[----:B------:R-:W-:-:S03]  /*0300*/  FFMA R27, R22, R25, R27 ;  /* 0x00000019161b7223 */ /* 0x000fc6000000001b */
        /* <DEDUP_REMOVED lines=13> */
[----:B------:R-:W5:Y:S04]  /*03e0*/  LDG.E R13, desc[UR4][R4.64+0x880] ;  /* 0x00088004040d7981 */ /* 0x000f68000c1e1900 */
[----:B------:R-:W5:Y:S01]  /*03f0*/  LDG.E R24, desc[UR4][R2.64+0x74] ;  /* 0x0000740402187981 */ /* 0x000f62000c1e1900 */
[----:B--2---:R-:W-:-:S03]  /*0400*/  FFMA R27, R12, R15, R27 ;  /* 0x0000000f0c1b7223 */ /* 0x004fc6000000001b */
[----:B------:R-:W2:Y:S04]  /*0410*/  LDG.E R12, desc[UR4][R2.64+0x48] ;  /* 0x00004804020c7981 */ /* 0x000ea8000c1e1900 */
        /* <DEDUP_REMOVED lines=34> */
[----:B-----5:R-:W-:-:S04]  /*0640*/  FFMA R19, R23, R20, R19 ;  /* 0x0000001417137223 */ /* 0x020fc80000000013 */
[----:B------:R-:W-:-:S04]  /*0650*/  FFMA R19, R22, R25, R19 ;  /* 0x0000001916137223 */ /* 0x000fc80000000013 */
[----:B------:R-:W-:-:S04]  /*0660*/  FFMA R19, R18, R21, R19 ;  /* 0x0000001512137223 */ /* 0x000fc80000000013 */
[----:B------:R-:W-:Y:S02]  /*0670*/  FFMA R0, R0, R9, R19 ;  /* 0x0000000900007223 */ /* 0x000fe40000000013 */
[----:B------:R-:W0:Y:S02]  /*0680*/  LDC.64 R18, c[0x0][0x390] ;  /* 0x0000e400ff127b82 */ /* 0x000e240000000a00 */
[----:B------:R-:W-:-:S04]  /*0690*/  FFMA R11, R11, R8, R0 ;  /* 0x000000080b0b7223 */ /* 0x000fc80000000000 */
[----:B------:R-:W-:Y:S01]  /*06a0*/  FFMA R11, R10, R13, R11 ;  /* 0x0000000d0a0b7223 */ /* 0x000fe2000000000b */
[----:B------:R-:W-:-:S05]  /*06b0*/  IADD3 R7, PT, PT, R7, R6, RZ ;  /* 0x0000000607077210 */ /* 0x000fca0007ffe0ff */
[----:B0-----:R-:W-:-:S04]  /*06c0*/  IMAD.WIDE R18, R7, 0x4, R18 ;  /* 0x0000000407127825 */ /* 0x001fc800078e0212 */
[----:B--2---:R-:W-:-:S04]  /*06d0*/  FFMA R11, R12, R15, R11 ;  /* 0x0000000f0c0b7223 */ /* 0x004fc8000000000b */
[----:B---3--:R-:W-:-:S04]  /*06e0*/  FFMA R11, R14, R17, R11 ;  /* 0x000000110e0b7223 */ /* 0x008fc8000000000b */
[----:B----4-:R-:W-:-:S04]  /*06f0*/  FFMA R11, R24, R27, R11 ;  /* 0x0000001b180b7223 */ /* 0x010fc8000000000b */
[----:B------:R-:W-:-:S04]  /*0700*/  FFMA R11, R16, R28, R11 ;  /* 0x0000001c100b7223 */ /* 0x000fc8000000000b */
[----:B------:R-:W-:-:S05]  /*0710*/  FFMA R11, R26, R29, R11 ;  /* 0x0000001d1a0b7223 */ /* 0x000fca000000000b */
[----:B------:R-:W-:Y:S01]  /*0720*/  STG.E desc[UR4][R18.64], R11 ;  /* 0x0000000b12007986 */ /* 0x000fe2000c101904 */
[----:B------:R-:W-:Y:S05]  /*0730*/  EXIT ;  /* 0x000000000000794d */ /* 0x000fea0003800000 */
.L_x_0:
[----:B------:R-:W-:-:S00]  /*0740*/  BRA `(.L_x_0) ;  /* 0xfffffffc00fc7947 */ /* 0x000fc0000383ffff */
[----:B------:R-:W-:-:S00]  /*0750*/  NOP ;  /* 0x0000000000007918 */ /* 0x000fc00000000000 */
        /* <DEDUP_REMOVED lines=10> */
.L_x_1:


//--------------------- .nv.shared.reserved.0     --------------------------
	.section	.nv.shared.reserved.0,"aw",@nobits
	.weak		__nv_reservedSMEM_offset_0_alias
	.size		__nv_reservedSMEM_offset_0_alias, 0, 64
	.other		__nv_reservedSMEM_offset_0_alias,@"STO_CUDA_RESERVED_SHARED STV_DEFAULT"
__nv_reservedSMEM_offset_0_alias:
	.zero		0
	.zero		64


//--------------------- .nv.constant0._Z14matrixMultiplyPfS_S_ --------------------------
	.section	.nv.constant0._Z14matrixMultiplyPfS_S_,"a",@progbits
	.sectionflags	@""
	.align	4
.nv.constant0._Z14matrixMultiplyPfS_S_:
	.zero		920


//--------------------- SYMBOLS --------------------------

	.type		.nv.reservedSmem.offset0,@object
	.size		.nv.reservedSmem.offset0,0x4
